//
// Generated by NVIDIA NVVM Compiler
//
// Compiler Build ID: CL-36424714
// Cuda compilation tools, release 13.0, V13.0.88
// Based on NVVM 20.0.0
//

.version 9.0
.target sm_100
.address_size 64

	// .globl	atan2xy

.visible .entry atan2xy(
	.param .u64 .ptr .align 1 atan2xy_param_0,
	.param .u32 atan2xy_param_1,
	.param .u64 .ptr .align 1 atan2xy_param_2,
	.param .u32 atan2xy_param_3,
	.param .u32 atan2xy_param_4
)
{
	.reg .pred 	%p<11>;
	.reg .b32 	%r<15>;
	.reg .b64 	%rd<9>;
	.reg .b64 	%fd<45>;

	ld.param.u64 	%rd1, [atan2xy_param_0];
	ld.param.u32 	%r2, [atan2xy_param_1];
	ld.param.u64 	%rd2, [atan2xy_param_2];
	ld.param.u32 	%r3, [atan2xy_param_3];
	ld.param.u32 	%r4, [atan2xy_param_4];
	mov.u32 	%r5, %ctaid.x;
	mov.u32 	%r6, %ntid.x;
	mov.u32 	%r7, %tid.x;
	mad.lo.s32 	%r1, %r5, %r6, %r7;
	setp.ge.s32 	%p1, %r1, %r4;
	@%p1 bra 	$L__BB0_8;
	cvta.to.global.u64 	%rd3, %rd1;
	mul.lo.s32 	%r8, %r2, %r1;
	shl.b32 	%r9, %r8, 1;
	mul.wide.s32 	%rd4, %r9, 8;
	add.s64 	%rd5, %rd3, %rd4;
	ld.global.f64 	%fd1, [%rd5];
	ld.global.f64 	%fd2, [%rd5+8];
	abs.f64 	%fd3, %fd1;
	abs.f64 	%fd4, %fd2;
	setp.leu.f64 	%p2, %fd4, %fd3;
	setp.gt.f64 	%p3, %fd4, %fd3;
	selp.f64 	%fd5, %fd4, %fd3, %p3;
	selp.f64 	%fd13, %fd3, %fd4, %p3;
	div.rn.f64 	%fd14, %fd13, %fd5;
	mul.f64 	%fd15, %fd14, %fd14;
	fma.rn.f64 	%fd16, %fd15, 0dBEF53E1D2A25FF7E, 0d3F2D3B63DBB65B49;
	fma.rn.f64 	%fd17, %fd16, %fd15, 0dBF5312788DDE082E;
	fma.rn.f64 	%fd18, %fd17, %fd15, 0d3F6F9690C8249315;
	fma.rn.f64 	%fd19, %fd18, %fd15, 0dBF82CF5AABC7CF0D;
	fma.rn.f64 	%fd20, %fd19, %fd15, 0d3F9162B0B2A3BFDE;
	fma.rn.f64 	%fd21, %fd20, %fd15, 0dBF9A7256FEB6FC6B;
	fma.rn.f64 	%fd22, %fd21, %fd15, 0d3FA171560CE4A489;
	fma.rn.f64 	%fd23, %fd22, %fd15, 0dBFA4F44D841450E4;
	fma.rn.f64 	%fd24, %fd23, %fd15, 0d3FA7EE3D3F36BB95;
	fma.rn.f64 	%fd25, %fd24, %fd15, 0dBFAAD32AE04A9FD1;
	fma.rn.f64 	%fd26, %fd25, %fd15, 0d3FAE17813D66954F;
	fma.rn.f64 	%fd27, %fd26, %fd15, 0dBFB11089CA9A5BCD;
	fma.rn.f64 	%fd28, %fd27, %fd15, 0d3FB3B12B2DB51738;
	fma.rn.f64 	%fd29, %fd28, %fd15, 0dBFB745D022F8DC5C;
	fma.rn.f64 	%fd30, %fd29, %fd15, 0d3FBC71C709DFE927;
	fma.rn.f64 	%fd31, %fd30, %fd15, 0dBFC2492491FA1744;
	fma.rn.f64 	%fd32, %fd31, %fd15, 0d3FC99999999840D2;
	fma.rn.f64 	%fd33, %fd32, %fd15, 0dBFD555555555544C;
	mul.f64 	%fd34, %fd15, %fd33;
	fma.rn.f64 	%fd6, %fd34, %fd14, %fd14;
	@%p2 bra 	$L__BB0_3;
	{
	.reg .b32 %temp; 
	mov.b64 	{%temp, %r11}, %fd1;
	}
	setp.lt.s32 	%p5, %r11, 0;
	neg.f64 	%fd37, %fd6;
	selp.f64 	%fd38, %fd6, %fd37, %p5;
	add.f64 	%fd43, %fd38, 0d3FF921FB54442D18;
	bra.uni 	$L__BB0_4;
$L__BB0_3:
	{
	.reg .b32 %temp; 
	mov.b64 	{%temp, %r10}, %fd1;
	}
	setp.lt.s32 	%p4, %r10, 0;
	mov.f64 	%fd35, 0d400921FB54442D18;
	sub.f64 	%fd36, %fd35, %fd6;
	selp.f64 	%fd43, %fd36, %fd6, %p4;
$L__BB0_4:
	setp.neu.f64 	%p6, %fd5, 0d0000000000000000;
	@%p6 bra 	$L__BB0_6;
	{
	.reg .b32 %temp; 
	mov.b64 	{%temp, %r13}, %fd1;
	}
	setp.lt.s32 	%p9, %r13, 0;
	selp.f64 	%fd44, 0d400921FB54442D18, 0d0000000000000000, %p9;
	bra.uni 	$L__BB0_7;
$L__BB0_6:
	setp.eq.f64 	%p7, %fd3, %fd4;
	{
	.reg .b32 %temp; 
	mov.b64 	{%temp, %r12}, %fd1;
	}
	setp.lt.s32 	%p8, %r12, 0;
	selp.f64 	%fd39, 0d4002D97C7F3321D2, 0d3FE921FB54442D18, %p8;
	selp.f64 	%fd44, %fd39, %fd43, %p7;
$L__BB0_7:
	add.rn.f64 	%fd40, %fd3, %fd4;
	setp.nan.f64 	%p10, %fd40, %fd40;
	copysign.f64 	%fd41, %fd2, %fd44;
	selp.f64 	%fd42, %fd40, %fd41, %p10;
	mul.lo.s32 	%r14, %r3, %r1;
	cvta.to.global.u64 	%rd6, %rd2;
	mul.wide.s32 	%rd7, %r14, 8;
	add.s64 	%rd8, %rd6, %rd7;
	st.global.f64 	[%rd8], %fd42;
$L__BB0_8:
	ret;

}


// ===== COMPILED SASS (sm_100) =====

	.target	sm_100

	.elftype	@"ET_EXEC"


//--------------------- .note.nv.tkinfo           --------------------------
	.section	.note.nv.tkinfo,"",@"SHT_NOTE"
	.sectionflags	@"SHF_NOTE_NV_TKINFO"
	.tkinfo
        /*0018*/ 	.word	0x00000002
        /*0030*/ 	.string	""
        /*0030*/ 	.string	"ptxas"
        /*0030*/ 	.string	"Cuda compilation tools, release 13.0, V13.0.88"
        /*0030*/ 	.string	"Build cuda_13.0.r13.0/compiler.36424714_0"
        /*0030*/ 	.string	"-arch sm_100 -m 64 "



//--------------------- .note.nv.cuinfo           --------------------------
	.section	.note.nv.cuinfo,"",@"SHT_NOTE"
	.sectionflags	@"SHF_NOTE_NV_CUINFO"
        /*0018*/ 	.short	0x0002
        /*001a*/ 	.short	0x0064
        /*001c*/ 	.short	0x0082
	.zero		2


//--------------------- .nv.info                  --------------------------
	.section	.nv.info,"",@"SHT_CUDA_INFO"
	.align	4


	//----- nvinfo : EIATTR_REGCOUNT
	.align		4
        /*0000*/ 	.byte	0x04, 0x2f
        /*0002*/ 	.short	(.L_1 - .L_0)
	.align		4
.L_0:
        /*0004*/ 	.word	index@(atan2xy)
        /*0008*/ 	.word	0x0000001c


	//----- nvinfo : EIATTR_FRAME_SIZE
	.align		4
.L_1:
        /*000c*/ 	.byte	0x04, 0x11
        /*000e*/ 	.short	(.L_3 - .L_2)
	.align		4
.L_2:
        /*0010*/ 	.word	index@($__internal_0_$__cuda_sm20_div_rn_f64_full)
        /*0014*/ 	.word	0x00000000


	//----- nvinfo : EIATTR_FRAME_SIZE
	.align		4
.L_3:
        /*0018*/ 	.byte	0x04, 0x11
        /*001a*/ 	.short	(.L_5 - .L_4)
	.align		4
.L_4:
        /*001c*/ 	.word	index@(atan2xy)
        /*0020*/ 	.word	0x00000000


	//----- nvinfo : EIATTR_MIN_STACK_SIZE
	.align		4
.L_5:
        /*0024*/ 	.byte	0x04, 0x12
        /*0026*/ 	.short	(.L_7 - .L_6)
	.align		4
.L_6:
        /*0028*/ 	.word	index@(atan2xy)
        /*002c*/ 	.word	0x00000000
.L_7:


//--------------------- .nv.compat                --------------------------
	.section	.nv.compat,"",@"SHT_CUDA_COMPAT_INFO"
	.align	4
        /*0000*/ 	.byte	0x02, 0x09, 0x00, 0x00, 0x02, 0x02, 0x01, 0x00, 0x02, 0x05, 0x05, 0x00, 0x03, 0x07, 0x01, 0x01
        /*0010*/ 	.byte	0x02, 0x03, 0x00, 0x00, 0x02, 0x06, 0x01, 0x00, 0x04, 0x0b, 0x08, 0x00, 0x01, 0x00, 0x00, 0x00
        /*0020*/ 	.byte	0x00, 0x00, 0x00, 0x00


//--------------------- .nv.info.atan2xy          --------------------------
	.section	.nv.info.atan2xy,"",@"SHT_CUDA_INFO"
	.sectionflags	@""
	.align	4


	//----- nvinfo : EIATTR_CUDA_API_VERSION
	.align		4
        /*0000*/ 	.byte	0x04, 0x37
        /*0002*/ 	.short	(.L_9 - .L_8)
.L_8:
        /*0004*/ 	.word	0x00000082


	//----- nvinfo : EIATTR_KPARAM_INFO
	.align		4
.L_9:
        /*0008*/ 	.byte	0x04, 0x17
        /*000a*/ 	.short	(.L_11 - .L_10)
.L_10:
        /*000c*/ 	.word	0x00000000
        /*0010*/ 	.short	0x0004
        /*0012*/ 	.short	0x001c
        /*0014*/ 	.byte	0x00, 0xf0, 0x11, 0x00


	//----- nvinfo : EIATTR_KPARAM_INFO
	.align		4
.L_11:
        /*0018*/ 	.byte	0x04, 0x17
        /*001a*/ 	.short	(.L_13 - .L_12)
.L_12:
        /*001c*/ 	.word	0x00000000
        /*0020*/ 	.short	0x0003
        /*0022*/ 	.short	0x0018
        /*0024*/ 	.byte	0x00, 0xf0, 0x11, 0x00


	//----- nvinfo : EIATTR_KPARAM_INFO
	.align		4
.L_13:
        /*0028*/ 	.byte	0x04, 0x17
        /*002a*/ 	.short	(.L_15 - .L_14)
.L_14:
        /*002c*/ 	.word	0x00000000
        /*0030*/ 	.short	0x0002
        /*0032*/ 	.short	0x0010
        /*0034*/ 	.byte	0x00, 0xf5, 0x21, 0x00


	//----- nvinfo : EIATTR_KPARAM_INFO
	.align		4
.L_15:
        /*0038*/ 	.byte	0x04, 0x17
        /*003a*/ 	.short	(.L_17 - .L_16)
.L_16:
        /*003c*/ 	.word	0x00000000
        /*0040*/ 	.short	0x0001
        /*0042*/ 	.short	0x0008
        /*0044*/ 	.byte	0x00, 0xf0, 0x11, 0x00


	//----- nvinfo : EIATTR_KPARAM_INFO
	.align		4
.L_17:
        /*0048*/ 	.byte	0x04, 0x17
        /*004a*/ 	.short	(.L_19 - .L_18)
.L_18:
        /*004c*/ 	.word	0x00000000
        /*0050*/ 	.short	0x0000
        /*0052*/ 	.short	0x0000
        /*0054*/ 	.byte	0x00, 0xf5, 0x21, 0x00


	//----- nvinfo : EIATTR_SPARSE_MMA_MASK
	.align		4
.L_19:
        /*0058*/ 	.byte	0x03, 0x50
        /*005a*/ 	.short	0x0000


	//----- nvinfo : EIATTR_MAXREG_COUNT
	.align		4
        /*005c*/ 	.byte	0x03, 0x1b
        /*005e*/ 	.short	0x00ff


	//----- nvinfo : EIATTR_MERCURY_ISA_VERSION
	.align		4
        /*0060*/ 	.byte	0x03, 0x5f
        /*0062*/ 	.short	0x0101


	//----- nvinfo : EIATTR_VRC_CTA_INIT_COUNT
	.align		4
        /*0064*/ 	.byte	0x02, 0x4a
	.zero		1
	.zero		1


	//----- nvinfo : EIATTR_EXIT_INSTR_OFFSETS
	.align		4
        /*0068*/ 	.byte	0x04, 0x1c
        /*006a*/ 	.short	(.L_21 - .L_20)


	//   ....[0]....
.L_20:
        /*006c*/ 	.word	0x00000070


	//   ....[1]....
        /*0070*/ 	.word	0x00000880


	//----- nvinfo : EIATTR_CRS_STACK_SIZE
	.align		4
.L_21:
        /*0074*/ 	.byte	0x04, 0x1e
        /*0076*/ 	.short	(.L_23 - .L_22)
.L_22:
        /*0078*/ 	.word	0x00000000


	//----- nvinfo : EIATTR_CBANK_PARAM_SIZE
	.align		4
.L_23:
        /*007c*/ 	.byte	0x03, 0x19
        /*007e*/ 	.short	0x0020


	//----- nvinfo : EIATTR_PARAM_CBANK
	.align		4
        /*0080*/ 	.byte	0x04, 0x0a
        /*0082*/ 	.short	(.L_25 - .L_24)
	.align		4
.L_24:
        /*0084*/ 	.word	index@(.nv.constant0.atan2xy)
        /*0088*/ 	.short	0x0380
        /*008a*/ 	.short	0x0020


	//----- nvinfo : EIATTR_SW_WAR
	.align		4
.L_25:
        /*008c*/ 	.byte	0x04, 0x36
        /*008e*/ 	.short	(.L_27 - .L_26)
.L_26:
        /*0090*/ 	.word	0x00000008
.L_27:


//--------------------- .nv.callgraph             --------------------------
	.section	.nv.callgraph,"",@"SHT_CUDA_CALLGRAPH"
	.align	4
	.sectionentsize	8
	.align		4
        /*0000*/ 	.word	0x00000000
	.align		4
        /*0004*/ 	.word	0xffffffff
	.align		4
        /*0008*/ 	.word	0x00000000
	.align		4
        /*000c*/ 	.word	0xfffffffe
	.align		4
        /*0010*/ 	.word	0x00000000
	.align		4
        /*0014*/ 	.word	0xfffffffd
	.align		4
        /*0018*/ 	.word	0x00000000
	.align		4
        /*001c*/ 	.word	0xfffffffc


//--------------------- .text.atan2xy             --------------------------
	.section	.text.atan2xy,"ax",@progbits
	.align	128
        .global         atan2xy
        .type           atan2xy,@function
        .size           atan2xy,(.L_x_8 - atan2xy)
        .other          atan2xy,@"STO_CUDA_ENTRY STV_DEFAULT"
atan2xy:
.text.atan2xy:
[----:B------:R-:W-:Y:S01]  /*0000*/  LDC R1, c[0x0][0x37c] ;  /* 0x0000df00ff017b82 */ /* 0x000fe20000000800 */
[----:B------:R-:W0:Y:S07]  /*0010*/  S2R R3, SR_TID.X ;  /* 0x0000000000037919 */ /* 0x000e2e0000002100 */
[----:B------:R-:W0:Y:S01]  /*0020*/  S2UR UR4, SR_CTAID.X ;  /* 0x00000000000479c3 */ /* 0x000e220000002500 */
[----:B------:R-:W1:Y:S07]  /*0030*/  LDCU UR5, c[0x0][0x39c] ;  /* 0x00007380ff0577ac */ /* 0x000e6e0008000800 */
[----:B------:R-:W0:Y:S02]  /*0040*/  LDC R0, c[0x0][0x360] ;  /* 0x0000d800ff007b82 */ /* 0x000e240000000800 */
[----:B0-----:R-:W-:-:S05]  /*0050*/  IMAD R0, R0, UR4, R3 ;  /* 0x0000000400007c24 */ /* 0x001fca000f8e0203 */
[----:B-1----:R-:W-:-:S13]  /*0060*/  ISETP.GE.AND P0, PT, R0, UR5, PT ;  /* 0x0000000500007c0c */ /* 0x002fda000bf06270 */
[----:B------:R-:W-:Y:S05]  /*0070*/  @P0 EXIT ;  /* 0x000000000000094d */ /* 0x000fea0003800000 */
[----:B------:R-:W0:Y:S01]  /*0080*/  LDCU UR6, c[0x0][0x388] ;  /* 0x00007100ff0677ac */ /* 0x000e220008000800 */
[----:B------:R-:W1:Y:S01]  /*0090*/  LDC.64 R2, c[0x0][0x380] ;  /* 0x0000e000ff027b82 */ /* 0x000e620000000a00 */
[----:B------:R-:W2:Y:S01]  /*00a0*/  LDCU.64 UR4, c[0x0][0x358] ;  /* 0x00006b00ff0477ac */ /* 0x000ea20008000a00 */
[----:B0-----:R-:W-:-:S04]  /*00b0*/  IMAD R4, R0, UR6, RZ ;  /* 0x0000000600047c24 */ /* 0x001fc8000f8e02ff */
[----:B------:R-:W-:-:S04]  /*00c0*/  IMAD.SHL.U32 R5, R4, 0x2, RZ ;  /* 0x0000000204057824 */ /* 0x000fc800078e00ff */
[----:B-1----:R-:W-:-:S05]  /*00d0*/  IMAD.WIDE R2, R5, 0x8, R2 ;  /* 0x0000000805027825 */ /* 0x002fca00078e0202 */
[----:B--2---:R-:W2:Y:S04]  /*00e0*/  LDG.E.64 R4, desc[UR4][R2.64] ;  /* 0x0000000402047981 */ /* 0x004ea8000c1e1b00 */
[----:B------:R-:W3:Y:S01]  /*00f0*/  LDG.E.64 R6, desc[UR4][R2.64+0x8] ;  /* 0x0000080402067981 */ /* 0x000ee2000c1e1b00 */
[----:B------:R-:W-:Y:S01]  /*0100*/  IMAD.MOV.U32 R10, RZ, RZ, 0x1 ;  /* 0x00000001ff0a7424 */ /* 0x000fe200078e00ff */
[----:B------:R-:W-:Y:S01]  /*0110*/  BSSY.RECONVERGENT B0, `(.L_x_0) ;  /* 0x0000017000007945 */ /* 0x000fe20003800200 */
[----:B--2---:R-:W-:Y:S02]  /*0120*/  DADD R16, -RZ, |R4| ;  /* 0x00000000ff107229 */ /* 0x004fe40000000504 */
[----:B---3--:R-:W-:Y:S02]  /*0130*/  DADD R14, -RZ, |R6| ;  /* 0x00000000ff0e7229 */ /* 0x008fe40000000506 */
[----:B------:R-:W-:-:S08]  /*0140*/  DSETP.GT.AND P1, PT, |R6|, |R4|, PT ;  /* 0x400000040600722a */ /* 0x000fd00003f24200 */
[----:B------:R-:W-:Y:S02]  /*0150*/  FSEL R9, R15, R17, P1 ;  /* 0x000000110f097208 */ /* 0x000fe40000800000 */
[----:B------:R-:W-:Y:S02]  /*0160*/  FSEL R8, R14, R16, P1 ;  /* 0x000000100e087208 */ /* 0x000fe40000800000 */
[----:B------:R-:W0:Y:S04]  /*0170*/  MUFU.RCP64H R11, R9 ;  /* 0x00000009000b7308 */ /* 0x000e280000001800 */
[----:B0-----:R-:W-:-:S08]  /*0180*/  DFMA R12, -R8, R10, 1 ;  /* 0x3ff00000080c742b */ /* 0x001fd0000000010a */
[----:B------:R-:W-:-:S08]  /*0190*/  DFMA R12, R12, R12, R12 ;  /* 0x0000000c0c0c722b */ /* 0x000fd0000000000c */
[----:B------:R-:W-:Y:S01]  /*01a0*/  DFMA R12, R10, R12, R10 ;  /* 0x0000000c0a0c722b */ /* 0x000fe2000000000a */
[----:B------:R-:W-:Y:S02]  /*01b0*/  FSEL R10, R16, R14, P1 ;  /* 0x0000000e100a7208 */ /* 0x000fe40000800000 */
[----:B------:R-:W-:-:S05]  /*01c0*/  FSEL R11, R17, R15, P1 ;  /* 0x0000000f110b7208 */ /* 0x000fca0000800000 */
[----:B------:R-:W-:Y:S01]  /*01d0*/  DFMA R2, -R8, R12, 1 ;  /* 0x3ff000000802742b */ /* 0x000fe2000000010c */
[----:B------:R-:W-:-:S07]  /*01e0*/  FSETP.GEU.AND P2, PT, |R11|, 6.5827683646048100446e-37, PT ;  /* 0x036000000b00780b */ /* 0x000fce0003f4e200 */
[----:B------:R-:W-:-:S08]  /*01f0*/  DFMA R2, R12, R2, R12 ;  /* 0x000000020c02722b */ /* 0x000fd0000000000c */
[----:B------:R-:W-:-:S08]  /*0200*/  DMUL R12, R2, R10 ;  /* 0x0000000a020c7228 */ /* 0x000fd00000000000 */
[----:B------:R-:W-:-:S08]  /*0210*/  DFMA R14, -R8, R12, R10 ;  /* 0x0000000c080e722b */ /* 0x000fd0000000010a */
[----:B------:R-:W-:-:S10]  /*0220*/  DFMA R2, R2, R14, R12 ;  /* 0x0000000e0202722b */ /* 0x000fd4000000000c */
[----:B------:R-:W-:-:S05]  /*0230*/  FFMA R12, RZ, R9, R3 ;  /* 0x00000009ff0c7223 */ /* 0x000fca0000000003 */
[----:B------:R-:W-:-:S13]  /*0240*/  FSETP.GT.AND P0, PT, |R12|, 1.469367938527859385e-39, PT ;  /* 0x001000000c00780b */ /* 0x000fda0003f04200 */
[----:B------:R-:W-:Y:S05]  /*0250*/  @P0 BRA P2, `(.L_x_1) ;  /* 0x0000000000080947 */ /* 0x000fea0001000000 */
[----:B------:R-:W-:-:S07]  /*0260*/  MOV R14, 0x280 ;  /* 0x00000280000e7802 */ /* 0x000fce0000000f00 */
[----:B------:R-:W-:Y:S05]  /*0270*/  CALL.REL.NOINC `($__internal_0_$__cuda_sm20_div_rn_f64_full) ;  /* 0x0000000400847944 */ /* 0x000fea0003c00000 */
.L_x_1:
[----:B------:R-:W-:Y:S05]  /*0280*/  BSYNC.RECONVERGENT B0 ;  /* 0x0000000000007941 */ /* 0x000fea0003800200 */
.L_x_0:
[----:B------:R-:W-:Y:S01]  /*0290*/  DMUL R10, R2, R2 ;  /* 0x00000002020a7228 */ /* 0x000fe20000000000 */
[----:B------:R-:W-:Y:S01]  /*02a0*/  IMAD.MOV.U32 R12, RZ, RZ, -0x2449a4b7 ;  /* 0xdbb65b49ff0c7424 */ /* 0x000fe200078e00ff */
[----:B------:R-:W-:Y:S01]  /*02b0*/  UMOV UR6, 0x2a25ff7e ;  /* 0x2a25ff7e00067882 */ /* 0x000fe20000000000 */
[----:B------:R-:W-:Y:S01]  /*02c0*/  IMAD.MOV.U32 R13, RZ, RZ, 0x3f2d3b63 ;  /* 0x3f2d3b63ff0d7424 */ /* 0x000fe200078e00ff */
[----:B------:R-:W-:Y:S01]  /*02d0*/  UMOV UR7, 0x3ef53e1d ;  /* 0x3ef53e1d00077882 */ /* 0x000fe20000000000 */
[----:B------:R-:W-:Y:S01]  /*02e0*/  ISETP.GE.AND P2, PT, R5, RZ, PT ;  /* 0x000000ff0500720c */ /* 0x000fe20003f46270 */
[----:B------:R-:W-:-:S03]  /*02f0*/  DSETP.NEU.AND P3, PT, R8, RZ, PT ;  /* 0x000000ff0800722a */ /* 0x000fc60003f6d000 */
[----:B------:R-:W-:Y:S01]  /*0300*/  DFMA R12, R10, -UR6, R12 ;  /* 0x800000060a0c7c2b */ /* 0x000fe2000800000c */
[----:B------:R-:W-:Y:S01]  /*0310*/  UMOV UR6, 0x8dde082e ;  /* 0x8dde082e00067882 */ /* 0x000fe20000000000 */
[----:B------:R-:W-:Y:S01]  /*0320*/  UMOV UR7, 0x3f531278 ;  /* 0x3f53127800077882 */ /* 0x000fe20000000000 */
[----:B------:R-:W-:-:S05]  /*0330*/  @P1 PLOP3.LUT P0, PT, P2, PT, PT, 0x80, 0x8 ;  /* 0x000000000008181c */ /* 0x000fca000170f070 */
[----:B------:R-:W-:Y:S01]  /*0340*/  DFMA R12, R10, R12, -UR6 ;  /* 0x800000060a0c7e2b */ /* 0x000fe2000800000c */
[----:B------:R-:W-:Y:S01]  /*0350*/  UMOV UR6, 0xc8249315 ;  /* 0xc824931500067882 */ /* 0x000fe20000000000 */
[----:B------:R-:W-:Y:S01]  /*0360*/  UMOV UR7, 0x3f6f9690 ;  /* 0x3f6f969000077882 */ /* 0x000fe20000000000 */
[----:B------:R-:W-:-:S05]  /*0370*/  @P3 IMAD.MOV.U32 R15, RZ, RZ, 0x4002d97c ;  /* 0x4002d97cff0f3424 */ /* 0x000fca00078e00ff */
[----:B------:R-:W-:Y:S01]  /*0380*/  DFMA R12, R10, R12, UR6 ;  /* 0x000000060a0c7e2b */ /* 0x000fe2000800000c */
[----:B------:R-:W-:Y:S01]  /*0390*/  UMOV UR6, 0xabc7cf0d ;  /* 0xabc7cf0d00067882 */ /* 0x000fe20000000000 */
[----:B------:R-:W-:-:S06]  /*03a0*/  UMOV UR7, 0x3f82cf5a ;  /* 0x3f82cf5a00077882 */ /* 0x000fcc0000000000 */
[----:B------:R-:W-:Y:S01]  /*03b0*/  DFMA R12, R10, R12, -UR6 ;  /* 0x800000060a0c7e2b */ /* 0x000fe2000800000c */
[----:B------:R-:W-:Y:S01]  /*03c0*/  UMOV UR6, 0xb2a3bfde ;  /* 0xb2a3bfde00067882 */ /* 0x000fe20000000000 */
[----:B------:R-:W-:-:S06]  /*03d0*/  UMOV UR7, 0x3f9162b0 ;  /* 0x3f9162b000077882 */ /* 0x000fcc0000000000 */
        /* <DEDUP_REMOVED lines=39> */
[C---:B------:R-:W-:Y:S01]  /*0650*/  DFMA R12, R10.reuse, R12, -UR6 ;  /* 0x800000060a0c7e2b */ /* 0x040fe2000800000c */
[----:B------:R-:W0:Y:S07]  /*0660*/  LDCU UR6, c[0x0][0x398] ;  /* 0x00007300ff0677ac */ /* 0x000e2e0008000800 */
[----:B------:R-:W-:Y:S01]  /*0670*/  DMUL R12, R10, R12 ;  /* 0x0000000c0a0c7228 */ /* 0x000fe20000000000 */
[----:B------:R-:W-:Y:S02]  /*0680*/  @!P1 IMAD.MOV.U32 R10, RZ, RZ, 0x54442d18 ;  /* 0x54442d18ff0a9424 */ /* 0x000fe400078e00ff */
[----:B------:R-:W-:-:S05]  /*0690*/  @!P1 IMAD.MOV.U32 R11, RZ, RZ, 0x400921fb ;  /* 0x400921fbff0b9424 */ /* 0x000fca00078e00ff */
[----:B------:R-:W-:-:S08]  /*06a0*/  DFMA R12, R12, R2, R2 ;  /* 0x000000020c0c722b */ /* 0x000fd00000000002 */
[----:B------:R-:W-:Y:S02]  /*06b0*/  @P1 DADD R2, -RZ, -R12 ;  /* 0x00000000ff021229 */ /* 0x000fe4000000090c */
[----:B------:R-:W-:-:S08]  /*06c0*/  @!P1 DADD R10, -R12, R10 ;  /* 0x000000000c0a9229 */ /* 0x000fd0000000010a */
[----:B------:R-:W-:Y:S01]  /*06d0*/  @P1 FSEL R8, R12, R2, !P0 ;  /* 0x000000020c081208 */ /* 0x000fe20004000000 */
[----:B------:R-:W-:Y:S01]  /*06e0*/  @P1 IMAD.MOV.U32 R2, RZ, RZ, 0x54442d18 ;  /* 0x54442d18ff021424 */ /* 0x000fe200078e00ff */
[----:B------:R-:W-:Y:S01]  /*06f0*/  @P1 FSEL R9, R13, R3, !P0 ;  /* 0x000000030d091208 */ /* 0x000fe20004000000 */
[----:B------:R-:W-:Y:S01]  /*0700*/  @P1 IMAD.MOV.U32 R3, RZ, RZ, 0x3ff921fb ;  /* 0x3ff921fbff031424 */ /* 0x000fe200078e00ff */
[----:B------:R-:W-:-:S04]  /*0710*/  @!P1 PLOP3.LUT P0, PT, P2, PT, PT, 0x80, 0x8 ;  /* 0x000000000008981c */ /* 0x000fc8000170f070 */
[----:B------:R-:W-:Y:S01]  /*0720*/  @P3 FSEL R15, R15, 1.8213495016098022461, !P0 ;  /* 0x3fe921fb0f0f3808 */ /* 0x000fe20004000000 */
[----:B------:R-:W-:Y:S01]  /*0730*/  @P1 DADD R8, R8, R2 ;  /* 0x0000000008081229 */ /* 0x000fe20000000002 */
[----:B------:R-:W1:Y:S05]  /*0740*/  LDC.64 R2, c[0x0][0x390] ;  /* 0x0000e400ff027b82 */ /* 0x000e6a0000000a00 */
[----:B------:R-:W-:Y:S02]  /*0750*/  @!P1 FSEL R8, R10, R12, !P0 ;  /* 0x0000000c0a089208 */ /* 0x000fe40004000000 */
[----:B------:R-:W-:Y:S01]  /*0760*/  @!P1 FSEL R9, R11, R13, !P0 ;  /* 0x0000000d0b099208 */ /* 0x000fe20004000000 */
[C-C-:B------:R-:W-:Y:S01]  /*0770*/  @P3 DSETP.NEU.AND P1, PT, |R4|.reuse, |R6|.reuse, PT ;  /* 0x400000060400322a */ /* 0x140fe20003f2d200 */
[----:B------:R-:W-:Y:S01]  /*0780*/  @P3 IMAD.MOV.U32 R13, RZ, RZ, 0x7f3321d2 ;  /* 0x7f3321d2ff0d3424 */ /* 0x000fe200078e00ff */
[----:B------:R-:W-:Y:S01]  /*0790*/  DADD R10, |R4|, |R6| ;  /* 0x00000000040a7229 */ /* 0x000fe20000000606 */
[----:B------:R-:W-:-:S03]  /*07a0*/  @!P3 FSEL R5, RZ, 2.1426990032196044922, P0 ;  /* 0x400921fbff05b808 */ /* 0x000fc60000000000 */
[----:B------:R-:W-:Y:S02]  /*07b0*/  @P3 FSEL R13, R13, 3.37028055040000000000e+12, !P0 ;  /* 0x54442d180d0d3808 */ /* 0x000fe40004000000 */
[----:B------:R-:W-:Y:S02]  /*07c0*/  @P3 FSEL R9, R15, R9, !P1 ;  /* 0x000000090f093208 */ /* 0x000fe40004800000 */
[----:B------:R-:W-:Y:S02]  /*07d0*/  @P3 FSEL R6, R13, R8, !P1 ;  /* 0x000000080d063208 */ /* 0x000fe40004800000 */
[----:B------:R-:W-:Y:S01]  /*07e0*/  @!P3 FSEL R4, RZ, 3.37028055040000000000e+12, P0 ;  /* 0x54442d18ff04b808 */ /* 0x000fe20000000000 */
[----:B------:R-:W-:Y:S01]  /*07f0*/  @P3 IMAD.MOV.U32 R5, RZ, RZ, R9 ;  /* 0x000000ffff053224 */ /* 0x000fe200078e0009 */
[----:B------:R-:W-:Y:S01]  /*0800*/  DSETP.NAN.AND P0, PT, R10, R10, PT ;  /* 0x0000000a0a00722a */ /* 0x000fe20003f08000 */
[----:B------:R-:W-:Y:S02]  /*0810*/  @P3 IMAD.MOV.U32 R4, RZ, RZ, R6 ;  /* 0x000000ffff043224 */ /* 0x000fe400078e0006 */
[----:B0-----:R-:W-:Y:S01]  /*0820*/  IMAD R9, R0, UR6, RZ ;  /* 0x0000000600097c24 */ /* 0x001fe2000f8e02ff */
[----:B------:R-:W-:-:S02]  /*0830*/  LOP3.LUT R7, R5, 0x80000000, R7, 0xb8, !PT ;  /* 0x8000000005077812 */ /* 0x000fc400078eb807 */
[----:B------:R-:W-:Y:S01]  /*0840*/  FSEL R4, R10, R4, P0 ;  /* 0x000000040a047208 */ /* 0x000fe20000000000 */
[----:B-1----:R-:W-:Y:S01]  /*0850*/  IMAD.WIDE R2, R9, 0x8, R2 ;  /* 0x0000000809027825 */ /* 0x002fe200078e0202 */
[----:B------:R-:W-:-:S05]  /*0860*/  FSEL R5, R11, R7, P0 ;  /* 0x000000070b057208 */ /* 0x000fca0000000000 */
[----:B------:R-:W-:Y:S01]  /*0870*/  STG.E.64 desc[UR4][R2.64], R4 ;  /* 0x0000000402007986 */ /* 0x000fe2000c101b04 */
[----:B------:R-:W-:Y:S05]  /*0880*/  EXIT ;  /* 0x000000000000794d */ /* 0x000fea0003800000 */
        .weak           $__internal_0_$__cuda_sm20_div_rn_f64_full
        .type           $__internal_0_$__cuda_sm20_div_rn_f64_full,@function
        .size           $__internal_0_$__cuda_sm20_div_rn_f64_full,(.L_x_8 - $__internal_0_$__cuda_sm20_div_rn_f64_full)
$__internal_0_$__cuda_sm20_div_rn_f64_full:
[C---:B------:R-:W-:Y:S01]  /*0890*/  FSETP.GEU.AND P0, PT, |R9|.reuse, 1.469367938527859385e-39, PT ;  /* 0x001000000900780b */ /* 0x040fe20003f0e200 */
[----:B------:R-:W-:Y:S01]  /*08a0*/  IMAD.MOV.U32 R18, RZ, RZ, 0x1 ;  /* 0x00000001ff127424 */ /* 0x000fe200078e00ff */
[----:B------:R-:W-:Y:S01]  /*08b0*/  LOP3.LUT R2, R9, 0x800fffff, RZ, 0xc0, !PT ;  /* 0x800fffff09027812 */ /* 0x000fe200078ec0ff */
[----:B------:R-:W-:Y:S01]  /*08c0*/  BSSY.RECONVERGENT B1, `(.L_x_2) ;  /* 0x0000054000017945 */ /* 0x000fe20003800200 */
[C---:B------:R-:W-:Y:S02]  /*08d0*/  FSETP.GEU.AND P3, PT, |R11|.reuse, 1.469367938527859385e-39, PT ;  /* 0x001000000b00780b */ /* 0x040fe40003f6e200 */
[----:B------:R-:W-:Y:S01]  /*08e0*/  LOP3.LUT R3, R2, 0x3ff00000, RZ, 0xfc, !PT ;  /* 0x3ff0000002037812 */ /* 0x000fe200078efcff */
[----:B------:R-:W-:Y:S01]  /*08f0*/  IMAD.MOV.U32 R2, RZ, RZ, R8 ;  /* 0x000000ffff027224 */ /* 0x000fe200078e0008 */
[----:B------:R-:W-:Y:S02]  /*0900*/  LOP3.LUT R15, R11, 0x7ff00000, RZ, 0xc0, !PT ;  /* 0x7ff000000b0f7812 */ /* 0x000fe400078ec0ff */
[----:B------:R-:W-:-:S03]  /*0910*/  LOP3.LUT R24, R9, 0x7ff00000, RZ, 0xc0, !PT ;  /* 0x7ff0000009187812 */ /* 0x000fc600078ec0ff */
[----:B------:R-:W-:Y:S01]  /*0920*/  @!P0 DMUL R2, R8, 8.98846567431157953865e+307 ;  /* 0x7fe0000008028828 */ /* 0x000fe20000000000 */
[----:B------:R-:W-:-:S03]  /*0930*/  ISETP.GE.U32.AND P2, PT, R15, R24, PT ;  /* 0x000000180f00720c */ /* 0x000fc60003f46070 */
[----:B------:R-:W-:Y:S01]  /*0940*/  @!P3 LOP3.LUT R16, R9, 0x7ff00000, RZ, 0xc0, !PT ;  /* 0x7ff000000910b812 */ /* 0x000fe200078ec0ff */
[----:B------:R-:W-:Y:S01]  /*0950*/  @!P3 IMAD.MOV.U32 R20, RZ, RZ, RZ ;  /* 0x000000ffff14b224 */ /* 0x000fe200078e00ff */
[----:B------:R-:W0:Y:S02]  /*0960*/  MUFU.RCP64H R19, R3 ;  /* 0x0000000300137308 */ /* 0x000e240000001800 */
[----:B------:R-:W-:Y:S01]  /*0970*/  @!P3 ISETP.GE.U32.AND P4, PT, R15, R16, PT ;  /* 0x000000100f00b20c */ /* 0x000fe20003f86070 */
[----:B------:R-:W-:Y:S01]  /*0980*/  IMAD.MOV.U32 R16, RZ, RZ, 0x1ca00000 ;  /* 0x1ca00000ff107424 */ /* 0x000fe200078e00ff */
[----:B------:R-:W-:-:S04]  /*0990*/  @!P0 LOP3.LUT R24, R3, 0x7ff00000, RZ, 0xc0, !PT ;  /* 0x7ff0000003188812 */ /* 0x000fc800078ec0ff */
[----:B------:R-:W-:Y:S01]  /*09a0*/  @!P3 SEL R17, R16, 0x63400000, !P4 ;  /* 0x634000001011b807 */ /* 0x000fe20006000000 */
[----:B------:R-:W-:-:S03]  /*09b0*/  VIADD R25, R24, 0xffffffff ;  /* 0xffffffff18197836 */ /* 0x000fc60000000000 */
[----:B------:R-:W-:-:S04]  /*09c0*/  @!P3 LOP3.LUT R17, R17, 0x80000000, R11, 0xf8, !PT ;  /* 0x800000001111b812 */ /* 0x000fc800078ef80b */
[----:B------:R-:W-:Y:S01]  /*09d0*/  @!P3 LOP3.LUT R21, R17, 0x100000, RZ, 0xfc, !PT ;  /* 0x001000001115b812 */ /* 0x000fe200078efcff */
[----:B0-----:R-:W-:Y:S01]  /*09e0*/  DFMA R12, R18, -R2, 1 ;  /* 0x3ff00000120c742b */ /* 0x001fe20000000802 */
[----:B------:R-:W-:-:S07]  /*09f0*/  IMAD.MOV.U32 R17, RZ, RZ, R15 ;  /* 0x000000ffff117224 */ /* 0x000fce00078e000f */
[----:B------:R-:W-:-:S08]  /*0a00*/  DFMA R12, R12, R12, R12 ;  /* 0x0000000c0c0c722b */ /* 0x000fd0000000000c */
[----:B------:R-:W-:Y:S01]  /*0a10*/  DFMA R18, R18, R12, R18 ;  /* 0x0000000c1212722b */ /* 0x000fe20000000012 */
[----:B------:R-:W-:Y:S01]  /*0a20*/  SEL R13, R16, 0x63400000, !P2 ;  /* 0x63400000100d7807 */ /* 0x000fe20005000000 */
[----:B------:R-:W-:-:S03]  /*0a30*/  IMAD.MOV.U32 R12, RZ, RZ, R10 ;  /* 0x000000ffff0c7224 */ /* 0x000fc600078e000a */
[----:B------:R-:W-:-:S03]  /*0a40*/  LOP3.LUT R13, R13, 0x800fffff, R11, 0xf8, !PT ;  /* 0x800fffff0d0d7812 */ /* 0x000fc600078ef80b */
[----:B------:R-:W-:-:S03]  /*0a50*/  DFMA R22, R18, -R2, 1 ;  /* 0x3ff000001216742b */ /* 0x000fc60000000802 */
[----:B------:R-:W-:-:S05]  /*0a60*/  @!P3 DFMA R12, R12, 2, -R20 ;  /* 0x400000000c0cb82b */ /* 0x000fca0000000814 */
[----:B------:R-:W-:-:S05]  /*0a70*/  DFMA R22, R18, R22, R18 ;  /* 0x000000161216722b */ /* 0x000fca0000000012 */
[----:B------:R-:W-:-:S03]  /*0a80*/  @!P3 LOP3.LUT R17, R13, 0x7ff00000, RZ, 0xc0, !PT ;  /* 0x7ff000000d11b812 */ /* 0x000fc600078ec0ff */
[----:B------:R-:W-:Y:S02]  /*0a90*/  DMUL R18, R22, R12 ;  /* 0x0000000c16127228 */ /* 0x000fe40000000000 */
[----:B------:R-:W-:-:S05]  /*0aa0*/  VIADD R20, R17, 0xffffffff ;  /* 0xffffffff11147836 */ /* 0x000fca0000000000 */
[----:B------:R-:W-:Y:S01]  /*0ab0*/  ISETP.GT.U32.AND P0, PT, R20, 0x7feffffe, PT ;  /* 0x7feffffe1400780c */ /* 0x000fe20003f04070 */
[----:B------:R-:W-:-:S03]  /*0ac0*/  DFMA R20, R18, -R2, R12 ;  /* 0x800000021214722b */ /* 0x000fc6000000000c */
[----:B------:R-:W-:-:S05]  /*0ad0*/  ISETP.GT.U32.OR P0, PT, R25, 0x7feffffe, P0 ;  /* 0x7feffffe1900780c */ /* 0x000fca0000704470 */
[----:B------:R-:W-:-:S08]  /*0ae0*/  DFMA R20, R22, R20, R18 ;  /* 0x000000141614722b */ /* 0x000fd00000000012 */
[----:B------:R-:W-:Y:S05]  /*0af0*/  @P0 BRA `(.L_x_3) ;  /* 0x00000000006c0947 */ /* 0x000fea0003800000 */
[----:B------:R-:W-:-:S04]  /*0b00*/  LOP3.LUT R18, R9, 0x7ff00000, RZ, 0xc0, !PT ;  /* 0x7ff0000009127812 */ /* 0x000fc800078ec0ff */
[CC--:B------:R-:W-:Y:S02]  /*0b10*/  VIADDMNMX R10, R15.reuse, -R18.reuse, 0xb9600000, !PT ;  /* 0xb96000000f0a7446 */ /* 0x0c0fe40007800912 */
[----:B------:R-:W-:Y:S02]  /*0b20*/  ISETP.GE.U32.AND P0, PT, R15, R18, PT ;  /* 0x000000120f00720c */ /* 0x000fe40003f06070 */
[----:B------:R-:W-:Y:S02]  /*0b30*/  VIMNMX R10, PT, PT, R10, 0x46a00000, PT ;  /* 0x46a000000a0a7848 */ /* 0x000fe40003fe0100 */
[----:B------:R-:W-:Y:S01]  /*0b40*/  SEL R11, R16, 0x63400000, !P0 ;  /* 0x63400000100b7807 */ /* 0x000fe20004000000 */
[----:B------:R-:W-:-:S04]  /*0b50*/  IMAD.MOV.U32 R16, RZ, RZ, RZ ;  /* 0x000000ffff107224 */ /* 0x000fc800078e00ff */
[----:B------:R-:W-:-:S04]  /*0b60*/  IMAD.IADD R10, R10, 0x1, -R11 ;  /* 0x000000010a0a7824 */ /* 0x000fc800078e0a0b */
[----:B------:R-:W-:-:S06]  /*0b70*/  VIADD R17, R10, 0x7fe00000 ;  /* 0x7fe000000a117836 */ /* 0x000fcc0000000000 */
[----:B------:R-:W-:-:S10]  /*0b80*/  DMUL R18, R20, R16 ;  /* 0x0000001014127228 */ /* 0x000fd40000000000 */
[----:B------:R-:W-:-:S13]  /*0b90*/  FSETP.GTU.AND P0, PT, |R19|, 1.469367938527859385e-39, PT ;  /* 0x001000001300780b */ /* 0x000fda0003f0c200 */
[----:B------:R-:W-:Y:S05]  /*0ba0*/  @P0 BRA `(.L_x_4) ;  /* 0x0000000000940947 */ /* 0x000fea0003800000 */
[----:B------:R-:W-:Y:S01]  /*0bb0*/  DFMA R2, R20, -R2, R12 ;  /* 0x800000021402722b */ /* 0x000fe2000000000c */
[----:B------:R-:W-:-:S09]  /*0bc0*/  IMAD.MOV.U32 R16, RZ, RZ, RZ ;  /* 0x000000ffff107224 */ /* 0x000fd200078e00ff */
[C---:B------:R-:W-:Y:S02]  /*0bd0*/  FSETP.NEU.AND P0, PT, R3.reuse, RZ, PT ;  /* 0x000000ff0300720b */ /* 0x040fe40003f0d000 */
[----:B------:R-:W-:-:S04]  /*0be0*/  LOP3.LUT R11, R3, 0x80000000, R9, 0x48, !PT ;  /* 0x80000000030b7812 */ /* 0x000fc800078e4809 */
[----:B------:R-:W-:-:S07]  /*0bf0*/  LOP3.LUT R17, R11, R17, RZ, 0xfc, !PT ;  /* 0x000000110b117212 */ /* 0x000fce00078efcff */
[----:B------:R-:W-:Y:S05]  /*0c00*/  @!P0 BRA `(.L_x_4) ;  /* 0x00000000007c8947 */ /* 0x000fea0003800000 */
[----:B------:R-:W-:Y:S01]  /*0c10*/  IMAD.MOV R3, RZ, RZ, -R10 ;  /* 0x000000ffff037224 */ /* 0x000fe200078e0a0a */
[----:B------:R-:W-:Y:S01]  /*0c20*/  DMUL.RP R16, R20, R16 ;  /* 0x0000001014107228 */ /* 0x000fe20000008000 */
[----:B------:R-:W-:-:S06]  /*0c30*/  IMAD.MOV.U32 R2, RZ, RZ, RZ ;  /* 0x000000ffff027224 */ /* 0x000fcc00078e00ff */
[----:B------:R-:W-:-:S03]  /*0c40*/  DFMA R2, R18, -R2, R20 ;  /* 0x800000021202722b */ /* 0x000fc60000000014 */
[----:B------:R-:W-:-:S03]  /*0c50*/  LOP3.LUT R11, R17, R11, RZ, 0x3c, !PT ;  /* 0x0000000b110b7212 */ /* 0x000fc600078e3cff */
[----:B------:R-:W-:-:S04]  /*0c60*/  IADD3 R2, PT, PT, -R10, -0x43300000, RZ ;  /* 0xbcd000000a027810 */ /* 0x000fc80007ffe1ff */
[----:B------:R-:W-:-:S04]  /*0c70*/  FSETP.NEU.AND P0, PT, |R3|, R2, PT ;  /* 0x000000020300720b */ /* 0x000fc80003f0d200 */
[----:B------:R-:W-:Y:S02]  /*0c80*/  FSEL R18, R16, R18, !P0 ;  /* 0x0000001210127208 */ /* 0x000fe40004000000 */
[----:B------:R-:W-:Y:S01]  /*0c90*/  FSEL R19, R11, R19, !P0 ;  /* 0x000000130b137208 */ /* 0x000fe20004000000 */
[----:B------:R-:W-:Y:S06]  /*0ca0*/  BRA `(.L_x_4) ;  /* 0x0000000000547947 */ /* 0x000fec0003800000 */
.L_x_3:
[----:B------:R-:W-:-:S14]  /*0cb0*/  DSETP.NAN.AND P0, PT, R10, R10, PT ;  /* 0x0000000a0a00722a */ /* 0x000fdc0003f08000 */
[----:B------:R-:W-:Y:S05]  /*0cc0*/  @P0 BRA `(.L_x_5) ;  /* 0x0000000000440947 */ /* 0x000fea0003800000 */
[----:B------:R-:W-:-:S14]  /*0cd0*/  DSETP.NAN.AND P0, PT, R8, R8, PT ;  /* 0x000000080800722a */ /* 0x000fdc0003f08000 */
[----:B------:R-:W-:Y:S05]  /*0ce0*/  @P0 BRA `(.L_x_6) ;  /* 0x0000000000300947 */ /* 0x000fea0003800000 */
[----:B------:R-:W-:Y:S01]  /*0cf0*/  ISETP.NE.AND P0, PT, R17, R24, PT ;  /* 0x000000181100720c */ /* 0x000fe20003f05270 */
[----:B------:R-:W-:Y:S02]  /*0d00*/  IMAD.MOV.U32 R18, RZ, RZ, 0x0 ;  /* 0x00000000ff127424 */ /* 0x000fe400078e00ff */
[----:B------:R-:W-:-:S10]  /*0d10*/  IMAD.MOV.U32 R19, RZ, RZ, -0x80000 ;  /* 0xfff80000ff137424 */ /* 0x000fd400078e00ff */
[----:B------:R-:W-:Y:S05]  /*0d20*/  @!P0 BRA `(.L_x_4) ;  /* 0x0000000000348947 */ /* 0x000fea0003800000 */
[----:B------:R-:W-:Y:S02]  /*0d30*/  ISETP.NE.AND P0, PT, R17, 0x7ff00000, PT ;  /* 0x7ff000001100780c */ /* 0x000fe40003f05270 */
[----:B------:R-:W-:Y:S02]  /*0d40*/  LOP3.LUT R19, R11, 0x80000000, R9, 0x48, !PT ;  /* 0x800000000b137812 */ /* 0x000fe400078e4809 */
[----:B------:R-:W-:-:S13]  /*0d50*/  ISETP.EQ.OR P0, PT, R24, RZ, !P0 ;  /* 0x000000ff1800720c */ /* 0x000fda0004702670 */
[----:B------:R-:W-:Y:S01]  /*0d60*/  @P0 LOP3.LUT R2, R19, 0x7ff00000, RZ, 0xfc, !PT ;  /* 0x7ff0000013020812 */ /* 0x000fe200078efcff */
[----:B------:R-:W-:Y:S02]  /*0d70*/  @!P0 IMAD.MOV.U32 R18, RZ, RZ, RZ ;  /* 0x000000ffff128224 */ /* 0x000fe400078e00ff */
[----:B------:R-:W-:Y:S02]  /*0d80*/  @P0 IMAD.MOV.U32 R18, RZ, RZ, RZ ;  /* 0x000000ffff120224 */ /* 0x000fe400078e00ff */
[----:B------:R-:W-:Y:S01]  /*0d90*/  @P0 IMAD.MOV.U32 R19, RZ, RZ, R2 ;  /* 0x000000ffff130224 */ /* 0x000fe200078e0002 */
[----:B------:R-:W-:Y:S06]  /*0da0*/  BRA `(.L_x_4) ;  /* 0x0000000000147947 */ /* 0x000fec0003800000 */
.L_x_6:
[----:B------:R-:W-:Y:S01]  /*0db0*/  LOP3.LUT R19, R9, 0x80000, RZ, 0xfc, !PT ;  /* 0x0008000009137812 */ /* 0x000fe200078efcff */
[----:B------:R-:W-:Y:S01]  /*0dc0*/  IMAD.MOV.U32 R18, RZ, RZ, R8 ;  /* 0x000000ffff127224 */ /* 0x000fe200078e0008 */
[----:B------:R-:W-:Y:S06]  /*0dd0*/  BRA `(.L_x_4) ;  /* 0x0000000000087947 */ /* 0x000fec0003800000 */
.L_x_5:
[----:B------:R-:W-:Y:S01]  /*0de0*/  LOP3.LUT R19, R11, 0x80000, RZ, 0xfc, !PT ;  /* 0x000800000b137812 */ /* 0x000fe200078efcff */
[----:B------:R-:W-:-:S07]  /*0df0*/  IMAD.MOV.U32 R18, RZ, RZ, R10 ;  /* 0x000000ffff127224 */ /* 0x000fce00078e000a */
.L_x_4:
[----:B------:R-:W-:Y:S05]  /*0e00*/  BSYNC.RECONVERGENT B1 ;  /* 0x0000000000017941 */ /* 0x000fea0003800200 */
.L_x_2:
[----:B------:R-:W-:Y:S02]  /*0e10*/  IMAD.MOV.U32 R15, RZ, RZ, 0x0 ;  /* 0x00000000ff0f7424 */ /* 0x000fe400078e00ff */
[----:B------:R-:W-:Y:S02]  /*0e20*/  IMAD.MOV.U32 R2, RZ, RZ, R18 ;  /* 0x000000ffff027224 */ /* 0x000fe400078e0012 */
[----:B------:R-:W-:Y:S01]  /*0e30*/  IMAD.MOV.U32 R3, RZ, RZ, R19 ;  /* 0x000000ffff037224 */ /* 0x000fe200078e0013 */
[----:B------:R-:W-:Y:S06]  /*0e40*/  RET.REL.NODEC R14 `(atan2xy) ;  /* 0xfffffff00e6c7950 */ /* 0x000fec0003c3ffff */
.L_x_7:
[----:B------:R-:W-:-:S00]  /*0e50*/  BRA `(.L_x_7) ;  /* 0xfffffffc00fc7947 */ /* 0x000fc0000383ffff */
[----:B------:R-:W-:-:S00]  /*0e60*/  NOP ;  /* 0x0000000000007918 */ /* 0x000fc00000000000 */
        /* <DEDUP_REMOVED lines=9> */
.L_x_8:


//--------------------- .nv.shared.reserved.0     --------------------------
	.section	.nv.shared.reserved.0,"aw",@nobits
	.weak		__nv_reservedSMEM_offset_0_alias
	.size		__nv_reservedSMEM_offset_0_alias, 0, 64
	.other		__nv_reservedSMEM_offset_0_alias,@"STO_CUDA_RESERVED_SHARED STV_DEFAULT"
__nv_reservedSMEM_offset_0_alias:
	.zero		0
	.zero		64


//--------------------- .nv.constant0.atan2xy     --------------------------
	.section	.nv.constant0.atan2xy,"a",@progbits
	.sectionflags	@""
	.align	4
.nv.constant0.atan2xy:
	.zero		928


//--------------------- SYMBOLS --------------------------

	.type		.nv.reservedSmem.offset0,@object
	.size		.nv.reservedSmem.offset0,0x4
